//
// Generated by NVIDIA NVVM Compiler
//
// Compiler Build ID: CL-36424714
// Cuda compilation tools, release 13.0, V13.0.88
// Based on NVVM 20.0.0
//

.version 9.0
.target sm_100
.address_size 64

	// .globl	_Z11cropnresizePhS_P14ImageDimensionS1_P11BoundingBox

.visible .entry _Z11cropnresizePhS_P14ImageDimensionS1_P11BoundingBox(
	.param .u64 .ptr .align 1 _Z11cropnresizePhS_P14ImageDimensionS1_P11BoundingBox_param_0,
	.param .u64 .ptr .align 1 _Z11cropnresizePhS_P14ImageDimensionS1_P11BoundingBox_param_1,
	.param .u64 .ptr .align 1 _Z11cropnresizePhS_P14ImageDimensionS1_P11BoundingBox_param_2,
	.param .u64 .ptr .align 1 _Z11cropnresizePhS_P14ImageDimensionS1_P11BoundingBox_param_3,
	.param .u64 .ptr .align 1 _Z11cropnresizePhS_P14ImageDimensionS1_P11BoundingBox_param_4
)
{
	.reg .pred 	%p<9>;
	.reg .b16 	%rs<14>;
	.reg .b32 	%r<43>;
	.reg .b64 	%rd<18>;

	ld.param.u64 	%rd5, [_Z11cropnresizePhS_P14ImageDimensionS1_P11BoundingBox_param_0];
	ld.param.u64 	%rd6, [_Z11cropnresizePhS_P14ImageDimensionS1_P11BoundingBox_param_1];
	ld.param.u64 	%rd7, [_Z11cropnresizePhS_P14ImageDimensionS1_P11BoundingBox_param_2];
	ld.param.u64 	%rd8, [_Z11cropnresizePhS_P14ImageDimensionS1_P11BoundingBox_param_3];
	ld.param.u64 	%rd9, [_Z11cropnresizePhS_P14ImageDimensionS1_P11BoundingBox_param_4];
	cvta.to.global.u64 	%rd1, %rd7;
	cvta.to.global.u64 	%rd2, %rd8;
	cvta.to.global.u64 	%rd10, %rd9;
	mov.u32 	%r8, %ntid.x;
	mov.u32 	%r9, %ctaid.x;
	mov.u32 	%r10, %tid.x;
	mad.lo.s32 	%r11, %r8, %r9, %r10;
	mov.u32 	%r12, %ntid.z;
	mov.u32 	%r13, %ctaid.z;
	mov.u32 	%r14, %tid.z;
	mad.lo.s32 	%r15, %r12, %r13, %r14;
	and.b32  	%r1, %r15, 65535;
	shl.b32 	%r16, %r15, 3;
	cvt.u64.u32 	%rd11, %r16;
	and.b64  	%rd12, %rd11, 524280;
	add.s64 	%rd13, %rd10, %rd12;
	ld.global.u16 	%rs7, [%rd13+4];
	ld.global.u16 	%rs1, [%rd13];
	sub.s16 	%rs2, %rs7, %rs1;
	ld.global.u16 	%rs8, [%rd13+6];
	ld.global.u16 	%rs3, [%rd13+2];
	sub.s16 	%rs4, %rs8, %rs3;
	and.b32  	%r2, %r11, 65535;
	ld.global.u16 	%r3, [%rd2+2];
	setp.ge.u32 	%p1, %r2, %r3;
	@%p1 bra 	$L__BB0_5;
	mov.u32 	%r17, %tid.y;
	mov.u32 	%r18, %ctaid.y;
	mov.u32 	%r19, %ntid.y;
	mad.lo.s32 	%r20, %r19, %r18, %r17;
	and.b32  	%r4, %r20, 65535;
	ld.global.u16 	%r5, [%rd2];
	setp.ge.u32 	%p2, %r4, %r5;
	setp.eq.s16 	%p3, %rs2, 0;
	setp.eq.s16 	%p4, %rs4, 0;
	or.pred  	%p5, %p3, %p4;
	or.pred  	%p6, %p5, %p2;
	@%p6 bra 	$L__BB0_5;
	cvt.u32.u16 	%r21, %rs1;
	cvt.u32.u16 	%r22, %rs2;
	mul.lo.s32 	%r23, %r2, %r22;
	div.u32 	%r24, %r23, %r3;
	add.s32 	%r25, %r24, %r21;
	cvt.u32.u16 	%r26, %rs3;
	cvt.u32.u16 	%r27, %rs4;
	mul.lo.s32 	%r28, %r4, %r27;
	div.u32 	%r29, %r28, %r5;
	add.s32 	%r30, %r29, %r26;
	mad.lo.s32 	%r31, %r4, %r3, %r2;
	ld.global.u16 	%r32, [%rd2+4];
	mul.lo.s32 	%r33, %r31, %r32;
	mul.lo.s32 	%r34, %r1, %r3;
	mul.lo.s32 	%r35, %r34, %r5;
	mad.lo.s32 	%r6, %r35, %r32, %r33;
	ld.global.u16 	%r36, [%rd1+2];
	mad.lo.s32 	%r37, %r30, %r36, %r25;
	ld.global.u16 	%r38, [%rd1+4];
	setp.eq.s32 	%p7, %r38, 0;
	mul.lo.s32 	%r7, %r37, %r38;
	@%p7 bra 	$L__BB0_5;
	cvta.to.global.u64 	%rd3, %rd5;
	cvta.to.global.u64 	%rd4, %rd6;
	mov.b16 	%rs13, 0;
$L__BB0_4:
	cvt.u32.u16 	%r39, %rs13;
	and.b32  	%r40, %r39, 255;
	add.s32 	%r41, %r7, %r40;
	cvt.u64.u32 	%rd14, %r41;
	add.s64 	%rd15, %rd3, %rd14;
	ld.global.u8 	%rs10, [%rd15];
	add.s32 	%r42, %r6, %r40;
	cvt.u64.u32 	%rd16, %r42;
	add.s64 	%rd17, %rd4, %rd16;
	st.global.u8 	[%rd17], %rs10;
	add.s16 	%rs13, %rs13, 1;
	ld.global.u16 	%rs11, [%rd1+4];
	and.b16  	%rs12, %rs13, 255;
	setp.gt.u16 	%p8, %rs11, %rs12;
	@%p8 bra 	$L__BB0_4;
$L__BB0_5:
	ret;

}
	// .globl	_Z9getmaxdimP11BoundingBoxPfS1_
.visible .entry _Z9getmaxdimP11BoundingBoxPfS1_(
	.param .u64 .ptr .align 1 _Z9getmaxdimP11BoundingBoxPfS1__param_0,
	.param .u64 .ptr .align 1 _Z9getmaxdimP11BoundingBoxPfS1__param_1,
	.param .u64 .ptr .align 1 _Z9getmaxdimP11BoundingBoxPfS1__param_2
)
{
	.reg .pred 	%p<3>;
	.reg .b16 	%rs<7>;
	.reg .b32 	%r<12>;
	.reg .b32 	%f<7>;
	.reg .b64 	%rd<9>;

	ld.param.u64 	%rd3, [_Z9getmaxdimP11BoundingBoxPfS1__param_0];
	ld.param.u64 	%rd4, [_Z9getmaxdimP11BoundingBoxPfS1__param_1];
	ld.param.u64 	%rd5, [_Z9getmaxdimP11BoundingBoxPfS1__param_2];
	cvta.to.global.u64 	%rd1, %rd5;
	cvta.to.global.u64 	%rd2, %rd4;
	cvta.to.global.u64 	%rd6, %rd3;
	mov.u32 	%r7, %tid.x;
	mul.wide.u32 	%rd7, %r7, 8;
	add.s64 	%rd8, %rd6, %rd7;
	ld.global.u16 	%rs2, [%rd8+4];
	ld.global.u16 	%rs3, [%rd8];
	sub.s16 	%rs4, %rs2, %rs3;
	ld.global.u16 	%rs5, [%rd8+6];
	ld.global.u16 	%rs6, [%rd8+10];
	sub.s16 	%rs1, %rs5, %rs6;
	cvt.rn.f32.u16 	%f1, %rs4;
	ld.global.u32 	%r10, [%rd2];
$L__BB1_1:
	mov.b32 	%f3, %r10;
	max.f32 	%f4, %f1, %f3;
	mov.b32 	%r8, %f4;
	atom.relaxed.global.cas.b32 	%r3, [%rd2], %r10, %r8;
	setp.ne.s32 	%p1, %r10, %r3;
	mov.u32 	%r10, %r3;
	@%p1 bra 	$L__BB1_1;
	cvt.rn.f32.u16 	%f2, %rs1;
	ld.global.u32 	%r11, [%rd1];
$L__BB1_3:
	mov.b32 	%f5, %r11;
	max.f32 	%f6, %f2, %f5;
	mov.b32 	%r9, %f6;
	atom.relaxed.global.cas.b32 	%r6, [%rd1], %r11, %r9;
	setp.ne.s32 	%p2, %r11, %r6;
	mov.u32 	%r11, %r6;
	@%p2 bra 	$L__BB1_3;
	ret;

}


// ===== COMPILED SASS (sm_100) =====

	.target	sm_100

	.elftype	@"ET_EXEC"


//--------------------- .note.nv.tkinfo           --------------------------
	.section	.note.nv.tkinfo,"",@"SHT_NOTE"
	.sectionflags	@"SHF_NOTE_NV_TKINFO"
	.tkinfo
        /*0018*/ 	.word	0x00000002
        /*0030*/ 	.string	""
        /*0030*/ 	.string	"ptxas"
        /*0030*/ 	.string	"Cuda compilation tools, release 13.0, V13.0.88"
        /*0030*/ 	.string	"Build cuda_13.0.r13.0/compiler.36424714_0"
        /*0030*/ 	.string	"-arch sm_100 -m 64 "



//--------------------- .note.nv.cuinfo           --------------------------
	.section	.note.nv.cuinfo,"",@"SHT_NOTE"
	.sectionflags	@"SHF_NOTE_NV_CUINFO"
        /*0018*/ 	.short	0x0002
        /*001a*/ 	.short	0x0064
        /*001c*/ 	.short	0x0082
	.zero		2


//--------------------- .nv.info                  --------------------------
	.section	.nv.info,"",@"SHT_CUDA_INFO"
	.align	4


	//----- nvinfo : EIATTR_REGCOUNT
	.align		4
        /*0000*/ 	.byte	0x04, 0x2f
        /*0002*/ 	.short	(.L_1 - .L_0)
	.align		4
.L_0:
        /*0004*/ 	.word	index@(_Z11cropnresizePhS_P14ImageDimensionS1_P11BoundingBox)
        /*0008*/ 	.word	0x00000018


	//----- nvinfo : EIATTR_FRAME_SIZE
	.align		4
.L_1:
        /*000c*/ 	.byte	0x04, 0x11
        /*000e*/ 	.short	(.L_3 - .L_2)
	.align		4
.L_2:
        /*0010*/ 	.word	index@(_Z11cropnresizePhS_P14ImageDimensionS1_P11BoundingBox)
        /*0014*/ 	.word	0x00000000


	//----- nvinfo : EIATTR_REGCOUNT
	.align		4
.L_3:
        /*0018*/ 	.byte	0x04, 0x2f
        /*001a*/ 	.short	(.L_5 - .L_4)
	.align		4
.L_4:
        /*001c*/ 	.word	index@(_Z9getmaxdimP11BoundingBoxPfS1_)
        /*0020*/ 	.word	0x0000000e


	//----- nvinfo : EIATTR_FRAME_SIZE
	.align		4
.L_5:
        /*0024*/ 	.byte	0x04, 0x11
        /*0026*/ 	.short	(.L_7 - .L_6)
	.align		4
.L_6:
        /*0028*/ 	.word	index@(_Z9getmaxdimP11BoundingBoxPfS1_)
        /*002c*/ 	.word	0x00000000


	//----- nvinfo : EIATTR_MIN_STACK_SIZE
	.align		4
.L_7:
        /*0030*/ 	.byte	0x04, 0x12
        /*0032*/ 	.short	(.L_9 - .L_8)
	.align		4
.L_8:
        /*0034*/ 	.word	index@(_Z9getmaxdimP11BoundingBoxPfS1_)
        /*0038*/ 	.word	0x00000000


	//----- nvinfo : EIATTR_MIN_STACK_SIZE
	.align		4
.L_9:
        /*003c*/ 	.byte	0x04, 0x12
        /*003e*/ 	.short	(.L_11 - .L_10)
	.align		4
.L_10:
        /*0040*/ 	.word	index@(_Z11cropnresizePhS_P14ImageDimensionS1_P11BoundingBox)
        /*0044*/ 	.word	0x00000000
.L_11:


//--------------------- .nv.compat                --------------------------
	.section	.nv.compat,"",@"SHT_CUDA_COMPAT_INFO"
	.align	4
        /*0000*/ 	.byte	0x02, 0x09, 0x00, 0x00, 0x02, 0x02, 0x01, 0x00, 0x02, 0x05, 0x05, 0x00, 0x03, 0x07, 0x01, 0x01
        /*0010*/ 	.byte	0x02, 0x03, 0x00, 0x00, 0x02, 0x06, 0x01, 0x00, 0x04, 0x0b, 0x08, 0x00, 0x09, 0x00, 0x00, 0x00
        /*0020*/ 	.byte	0x00, 0x00, 0x00, 0x00


//--------------------- .nv.info._Z9getmaxdimP11BoundingBoxPfS1_ --------------------------
	.section	.nv.info._Z9getmaxdimP11BoundingBoxPfS1_,"",@"SHT_CUDA_INFO"
	.sectionflags	@""
	.align	4


	//----- nvinfo : EIATTR_CUDA_API_VERSION
	.align		4
        /*0000*/ 	.byte	0x04, 0x37
        /*0002*/ 	.short	(.L_13 - .L_12)
.L_12:
        /*0004*/ 	.word	0x00000082


	//----- nvinfo : EIATTR_KPARAM_INFO
	.align		4
.L_13:
        /*0008*/ 	.byte	0x04, 0x17
        /*000a*/ 	.short	(.L_15 - .L_14)
.L_14:
        /*000c*/ 	.word	0x00000000
        /*0010*/ 	.short	0x0002
        /*0012*/ 	.short	0x0010
        /*0014*/ 	.byte	0x00, 0xf5, 0x21, 0x00


	//----- nvinfo : EIATTR_KPARAM_INFO
	.align		4
.L_15:
        /*0018*/ 	.byte	0x04, 0x17
        /*001a*/ 	.short	(.L_17 - .L_16)
.L_16:
        /*001c*/ 	.word	0x00000000
        /*0020*/ 	.short	0x0001
        /*0022*/ 	.short	0x0008
        /*0024*/ 	.byte	0x00, 0xf5, 0x21, 0x00


	//----- nvinfo : EIATTR_KPARAM_INFO
	.align		4
.L_17:
        /*0028*/ 	.byte	0x04, 0x17
        /*002a*/ 	.short	(.L_19 - .L_18)
.L_18:
        /*002c*/ 	.word	0x00000000
        /*0030*/ 	.short	0x0000
        /*0032*/ 	.short	0x0000
        /*0034*/ 	.byte	0x00, 0xf5, 0x21, 0x00


	//----- nvinfo : EIATTR_SPARSE_MMA_MASK
	.align		4
.L_19:
        /*0038*/ 	.byte	0x03, 0x50
        /*003a*/ 	.short	0x0000


	//----- nvinfo : EIATTR_MAXREG_COUNT
	.align		4
        /*003c*/ 	.byte	0x03, 0x1b
        /*003e*/ 	.short	0x00ff


	//----- nvinfo : EIATTR_MERCURY_ISA_VERSION
	.align		4
        /*0040*/ 	.byte	0x03, 0x5f
        /*0042*/ 	.short	0x0101


	//----- nvinfo : EIATTR_VRC_CTA_INIT_COUNT
	.align		4
        /*0044*/ 	.byte	0x02, 0x4a
	.zero		1
	.zero		1


	//----- nvinfo : EIATTR_EXIT_INSTR_OFFSETS
	.align		4
        /*0048*/ 	.byte	0x04, 0x1c
        /*004a*/ 	.short	(.L_21 - .L_20)


	//   ....[0]....
.L_20:
        /*004c*/ 	.word	0x00000230


	//----- nvinfo : EIATTR_CRS_STACK_SIZE
	.align		4
.L_21:
        /*0050*/ 	.byte	0x04, 0x1e
        /*0052*/ 	.short	(.L_23 - .L_22)
.L_22:
        /*0054*/ 	.word	0x00000000


	//----- nvinfo : EIATTR_CBANK_PARAM_SIZE
	.align		4
.L_23:
        /*0058*/ 	.byte	0x03, 0x19
        /*005a*/ 	.short	0x0018


	//----- nvinfo : EIATTR_PARAM_CBANK
	.align		4
        /*005c*/ 	.byte	0x04, 0x0a
        /*005e*/ 	.short	(.L_25 - .L_24)
	.align		4
.L_24:
        /*0060*/ 	.word	index@(.nv.constant0._Z9getmaxdimP11BoundingBoxPfS1_)
        /*0064*/ 	.short	0x0380
        /*0066*/ 	.short	0x0018


	//----- nvinfo : EIATTR_SW_WAR
	.align		4
.L_25:
        /*0068*/ 	.byte	0x04, 0x36
        /*006a*/ 	.short	(.L_27 - .L_26)
.L_26:
        /*006c*/ 	.word	0x00000008
.L_27:


//--------------------- .nv.info._Z11cropnresizePhS_P14ImageDimensionS1_P11BoundingBox --------------------------
	.section	.nv.info._Z11cropnresizePhS_P14ImageDimensionS1_P11BoundingBox,"",@"SHT_CUDA_INFO"
	.sectionflags	@""
	.align	4


	//----- nvinfo : EIATTR_CUDA_API_VERSION
	.align		4
        /*0000*/ 	.byte	0x04, 0x37
        /*0002*/ 	.short	(.L_29 - .L_28)
.L_28:
        /*0004*/ 	.word	0x00000082


	//----- nvinfo : EIATTR_KPARAM_INFO
	.align		4
.L_29:
        /*0008*/ 	.byte	0x04, 0x17
        /*000a*/ 	.short	(.L_31 - .L_30)
.L_30:
        /*000c*/ 	.word	0x00000000
        /*0010*/ 	.short	0x0004
        /*0012*/ 	.short	0x0020
        /*0014*/ 	.byte	0x00, 0xf5, 0x21, 0x00


	//----- nvinfo : EIATTR_KPARAM_INFO
	.align		4
.L_31:
        /*0018*/ 	.byte	0x04, 0x17
        /*001a*/ 	.short	(.L_33 - .L_32)
.L_32:
        /*001c*/ 	.word	0x00000000
        /*0020*/ 	.short	0x0003
        /*0022*/ 	.short	0x0018
        /*0024*/ 	.byte	0x00, 0xf5, 0x21, 0x00


	//----- nvinfo : EIATTR_KPARAM_INFO
	.align		4
.L_33:
        /*0028*/ 	.byte	0x04, 0x17
        /*002a*/ 	.short	(.L_35 - .L_34)
.L_34:
        /*002c*/ 	.word	0x00000000
        /*0030*/ 	.short	0x0002
        /*0032*/ 	.short	0x0010
        /*0034*/ 	.byte	0x00, 0xf5, 0x21, 0x00


	//----- nvinfo : EIATTR_KPARAM_INFO
	.align		4
.L_35:
        /*0038*/ 	.byte	0x04, 0x17
        /*003a*/ 	.short	(.L_37 - .L_36)
.L_36:
        /*003c*/ 	.word	0x00000000
        /*0040*/ 	.short	0x0001
        /*0042*/ 	.short	0x0008
        /*0044*/ 	.byte	0x00, 0xf5, 0x21, 0x00


	//----- nvinfo : EIATTR_KPARAM_INFO
	.align		4
.L_37:
        /*0048*/ 	.byte	0x04, 0x17
        /*004a*/ 	.short	(.L_39 - .L_38)
.L_38:
        /*004c*/ 	.word	0x00000000
        /*0050*/ 	.short	0x0000
        /*0052*/ 	.short	0x0000
        /*0054*/ 	.byte	0x00, 0xf5, 0x21, 0x00


	//----- nvinfo : EIATTR_SPARSE_MMA_MASK
	.align		4
.L_39:
        /*0058*/ 	.byte	0x03, 0x50
        /*005a*/ 	.short	0x0000


	//----- nvinfo : EIATTR_MAXREG_COUNT
	.align		4
        /*005c*/ 	.byte	0x03, 0x1b
        /*005e*/ 	.short	0x00ff


	//----- nvinfo : EIATTR_MERCURY_ISA_VERSION
	.align		4
        /*0060*/ 	.byte	0x03, 0x5f
        /*0062*/ 	.short	0x0101


	//----- nvinfo : EIATTR_VRC_CTA_INIT_COUNT
	.align		4
        /*0064*/ 	.byte	0x02, 0x4a
	.zero		1
	.zero		1


	//----- nvinfo : EIATTR_EXIT_INSTR_OFFSETS
	.align		4
        /*0068*/ 	.byte	0x04, 0x1c
        /*006a*/ 	.short	(.L_41 - .L_40)


	//   ....[0]....
.L_40:
        /*006c*/ 	.word	0x00000170


	//   ....[1]....
        /*0070*/ 	.word	0x000002a0


	//   ....[2]....
        /*0074*/ 	.word	0x000005c0


	//   ....[3]....
        /*0078*/ 	.word	0x00000730


	//----- nvinfo : EIATTR_CBANK_PARAM_SIZE
	.align		4
.L_41:
        /*007c*/ 	.byte	0x03, 0x19
        /*007e*/ 	.short	0x0028


	//----- nvinfo : EIATTR_PARAM_CBANK
	.align		4
        /*0080*/ 	.byte	0x04, 0x0a
        /*0082*/ 	.short	(.L_43 - .L_42)
	.align		4
.L_42:
        /*0084*/ 	.word	index@(.nv.constant0._Z11cropnresizePhS_P14ImageDimensionS1_P11BoundingBox)
        /*0088*/ 	.short	0x0380
        /*008a*/ 	.short	0x0028


	//----- nvinfo : EIATTR_SW_WAR
	.align		4
.L_43:
        /*008c*/ 	.byte	0x04, 0x36
        /*008e*/ 	.short	(.L_45 - .L_44)
.L_44:
        /*0090*/ 	.word	0x00000008
.L_45:


//--------------------- .nv.callgraph             --------------------------
	.section	.nv.callgraph,"",@"SHT_CUDA_CALLGRAPH"
	.align	4
	.sectionentsize	8
	.align		4
        /*0000*/ 	.word	0x00000000
	.align		4
        /*0004*/ 	.word	0xffffffff
	.align		4
        /*0008*/ 	.word	0x00000000
	.align		4
        /*000c*/ 	.word	0xfffffffe
	.align		4
        /*0010*/ 	.word	0x00000000
	.align		4
        /*0014*/ 	.word	0xfffffffd
	.align		4
        /*0018*/ 	.word	0x00000000
	.align		4
        /*001c*/ 	.word	0xfffffffc


//--------------------- .text._Z9getmaxdimP11BoundingBoxPfS1_ --------------------------
	.section	.text._Z9getmaxdimP11BoundingBoxPfS1_,"ax",@progbits
	.align	128
        .global         _Z9getmaxdimP11BoundingBoxPfS1_
        .type           _Z9getmaxdimP11BoundingBoxPfS1_,@function
        .size           _Z9getmaxdimP11BoundingBoxPfS1_,(.L_x_6 - _Z9getmaxdimP11BoundingBoxPfS1_)
        .other          _Z9getmaxdimP11BoundingBoxPfS1_,@"STO_CUDA_ENTRY STV_DEFAULT"
_Z9getmaxdimP11BoundingBoxPfS1_:
.text._Z9getmaxdimP11BoundingBoxPfS1_:
[----:B------:R-:W-:Y:S01]  /*0000*/  LDC R1, c[0x0][0x37c] ;  /* 0x0000df00ff017b82 */ /* 0x000fe20000000800 */
[----:B------:R-:W0:Y:S07]  /*0010*/  S2R R3, SR_TID.X ;  /* 0x0000000000037919 */ /* 0x000e2e0000002100 */
[----:B------:R-:W0:Y:S01]  /*0020*/  LDC.64 R4, c[0x0][0x380] ;  /* 0x0000e000ff047b82 */ /* 0x000e220000000a00 */
[----:B------:R-:W1:Y:S01]  /*0030*/  LDCU.64 UR4, c[0x0][0x358] ;  /* 0x00006b00ff0477ac */ /* 0x000e620008000a00 */
[----:B0-----:R-:W-:-:S05]  /*0040*/  IMAD.WIDE.U32 R4, R3, 0x8, R4 ;  /* 0x0000000803047825 */ /* 0x001fca00078e0004 */
[----:B-1----:R-:W2:Y:S01]  /*0050*/  LDG.E.U16 R6, desc[UR4][R4.64] ;  /* 0x0000000404067981 */ /* 0x002ea2000c1e1500 */
[----:B------:R-:W0:Y:S03]  /*0060*/  LDC.64 R2, c[0x0][0x388] ;  /* 0x0000e200ff027b82 */ /* 0x000e260000000a00 */
[----:B------:R-:W3:Y:S04]  /*0070*/  LDG.E.U16 R0, desc[UR4][R4.64+0x4] ;  /* 0x0000040404007981 */ /* 0x000ee8000c1e1500 */
[----:B------:R-:W4:Y:S04]  /*0080*/  LDG.E.U16 R8, desc[UR4][R4.64+0xa] ;  /* 0x00000a0404087981 */ /* 0x000f28000c1e1500 */
[----:B------:R-:W3:Y:S04]  /*0090*/  LDG.E.U16 R7, desc[UR4][R4.64+0x6] ;  /* 0x0000060404077981 */ /* 0x000ee8000c1e1500 */
[----:B0-----:R0:W5:Y:S01]  /*00a0*/  LDG.E R10, desc[UR4][R2.64] ;  /* 0x00000004020a7981 */ /* 0x001162000c1e1900 */
[----:B------:R-:W-:Y:S01]  /*00b0*/  BSSY B0, `(.L_x_0) ;  /* 0x000000e000007945 */ /* 0x000fe20003800000 */
[----:B--2---:R-:W-:-:S05]  /*00c0*/  IMAD.MOV R6, RZ, RZ, -R6 ;  /* 0x000000ffff067224 */ /* 0x004fca00078e0a06 */
[----:B------:R-:W-:Y:S01]  /*00d0*/  PRMT R9, R6, 0x7710, RZ ;  /* 0x0000771006097816 */ /* 0x000fe200000000ff */
[----:B----4-:R-:W-:-:S04]  /*00e0*/  IMAD.MOV R6, RZ, RZ, -R8 ;  /* 0x000000ffff067224 */ /* 0x010fc800078e0a08 */
[----:B---3--:R-:W-:Y:S01]  /*00f0*/  IMAD.IADD R0, R0, 0x1, R9 ;  /* 0x0000000100007824 */ /* 0x008fe200078e0209 */
[----:B------:R-:W-:-:S03]  /*0100*/  PRMT R6, R6, 0x7710, RZ ;  /* 0x0000771006067816 */ /* 0x000fc600000000ff */
[----:B------:R0:W1:Y:S01]  /*0110*/  I2F.U16 R9, R0 ;  /* 0x0000000000097306 */ /* 0x0000620000101000 */
[----:B------:R-:W-:-:S07]  /*0120*/  IADD3 R7, PT, PT, R7, R6, RZ ;  /* 0x0000000607077210 */ /* 0x000fce0007ffe0ff */
.L_x_1:
[----:B-1---5:R-:W-:Y:S01]  /*0130*/  FMNMX R11, R9, R10, !PT ;  /* 0x0000000a090b7209 */ /* 0x022fe20007800000 */
[----:B------:R-:W-:Y:S05]  /*0140*/  YIELD ;  /* 0x0000000000007946 */ /* 0x000fea0003800000 */
[----:B------:R-:W2:Y:S02]  /*0150*/  ATOMG.E.CAS.STRONG.GPU PT, R11, [R2], R10, R11 ;  /* 0x0000000a020b73a9 */ /* 0x000ea400001ee10b */
[----:B--2---:R-:W-:Y:S01]  /*0160*/  ISETP.NE.AND P0, PT, R10, R11, PT ;  /* 0x0000000b0a00720c */ /* 0x004fe20003f05270 */
[----:B------:R-:W-:-:S12]  /*0170*/  IMAD.MOV.U32 R10, RZ, RZ, R11 ;  /* 0x000000ffff0a7224 */ /* 0x000fd800078e000b */
[----:B------:R-:W-:Y:S05]  /*0180*/  @P0 BRA `(.L_x_1) ;  /* 0xfffffffc00e80947 */ /* 0x000fea000383ffff */
[----:B------:R-:W-:Y:S05]  /*0190*/  BSYNC B0 ;  /* 0x0000000000007941 */ /* 0x000fea0003800000 */
.L_x_0:
[----:B0-----:R-:W0:Y:S02]  /*01a0*/  LDC.64 R2, c[0x0][0x390] ;  /* 0x0000e400ff027b82 */ /* 0x001e240000000a00 */
[----:B0-----:R0:W5:Y:S01]  /*01b0*/  LDG.E R4, desc[UR4][R2.64] ;  /* 0x0000000402047981 */ /* 0x001162000c1e1900 */
[----:B------:R-:W1:Y:S02]  /*01c0*/  I2F.U16 R7, R7 ;  /* 0x0000000700077306 */ /* 0x000e640000101000 */
.L_x_2:
[----:B-1---5:R-:W-:Y:S01]  /*01d0*/  FMNMX R5, R7, R4, !PT ;  /* 0x0000000407057209 */ /* 0x022fe20007800000 */
[----:B------:R-:W-:Y:S05]  /*01e0*/  YIELD ;  /* 0x0000000000007946 */ /* 0x000fea0003800000 */
[----:B------:R-:W2:Y:S02]  /*01f0*/  ATOMG.E.CAS.STRONG.GPU PT, R5, [R2], R4, R5 ;  /* 0x00000004020573a9 */ /* 0x000ea400001ee105 */
[-C--:B--2---:R-:W-:Y:S02]  /*0200*/  ISETP.NE.AND P0, PT, R4, R5.reuse, PT ;  /* 0x000000050400720c */ /* 0x084fe40003f05270 */
[----:B------:R-:W-:-:S11]  /*0210*/  MOV R4, R5 ;  /* 0x0000000500047202 */ /* 0x000fd60000000f00 */
[----:B------:R-:W-:Y:S05]  /*0220*/  @P0 BRA `(.L_x_2) ;  /* 0xfffffffc00e80947 */ /* 0x000fea000383ffff */
[----:B------:R-:W-:Y:S05]  /*0230*/  EXIT ;  /* 0x000000000000794d */ /* 0x000fea0003800000 */
.L_x_3:
[----:B------:R-:W-:-:S00]  /*0240*/  BRA `(.L_x_3) ;  /* 0xfffffffc00fc7947 */ /* 0x000fc0000383ffff */
[----:B------:R-:W-:-:S00]  /*0250*/  NOP ;  /* 0x0000000000007918 */ /* 0x000fc00000000000 */
        /* <DEDUP_REMOVED lines=10> */
.L_x_6:


//--------------------- .text._Z11cropnresizePhS_P14ImageDimensionS1_P11BoundingBox --------------------------
	.section	.text._Z11cropnresizePhS_P14ImageDimensionS1_P11BoundingBox,"ax",@progbits
	.align	128
        .global         _Z11cropnresizePhS_P14ImageDimensionS1_P11BoundingBox
        .type           _Z11cropnresizePhS_P14ImageDimensionS1_P11BoundingBox,@function
        .size           _Z11cropnresizePhS_P14ImageDimensionS1_P11BoundingBox,(.L_x_7 - _Z11cropnresizePhS_P14ImageDimensionS1_P11BoundingBox)
        .other          _Z11cropnresizePhS_P14ImageDimensionS1_P11BoundingBox,@"STO_CUDA_ENTRY STV_DEFAULT"
_Z11cropnresizePhS_P14ImageDimensionS1_P11BoundingBox:
.text._Z11cropnresizePhS_P14ImageDimensionS1_P11BoundingBox:
[----:B------:R-:W-:Y:S01]  /*0000*/  LDC R1, c[0x0][0x37c] ;  /* 0x0000df00ff017b82 */ /* 0x000fe20000000800 */
[----:B------:R-:W0:Y:S07]  /*0010*/  S2R R12, SR_CTAID.Z ;  /* 0x00000000000c7919 */ /* 0x000e2e0000002700 */
[----:B------:R-:W1:Y:S01]  /*0020*/  LDC.64 R8, c[0x0][0x398] ;  /* 0x0000e600ff087b82 */ /* 0x000e620000000a00 */
[----:B------:R-:W1:Y:S01]  /*0030*/  LDCU.64 UR4, c[0x0][0x358] ;  /* 0x00006b00ff0477ac */ /* 0x000e620008000a00 */
[----:B------:R-:W0:Y:S01]  /*0040*/  S2R R3, SR_TID.Z ;  /* 0x0000000000037919 */ /* 0x000e220000002300 */
[----:B------:R-:W2:Y:S01]  /*0050*/  LDCU UR6, c[0x0][0x360] ;  /* 0x00006c00ff0677ac */ /* 0x000ea20008000800 */
[----:B------:R-:W0:Y:S01]  /*0060*/  LDCU UR7, c[0x0][0x368] ;  /* 0x00006d00ff0777ac */ /* 0x000e220008000800 */
[----:B------:R-:W2:Y:S01]  /*0070*/  S2R R13, SR_CTAID.X ;  /* 0x00000000000d7919 */ /* 0x000ea20000002500 */
[----:B------:R-:W3:Y:S01]  /*0080*/  LDCU.64 UR8, c[0x0][0x3a0] ;  /* 0x00007400ff0877ac */ /* 0x000ee20008000a00 */
[----:B------:R-:W2:Y:S01]  /*0090*/  S2R R4, SR_TID.X ;  /* 0x0000000000047919 */ /* 0x000ea20000002100 */
[----:B-1----:R-:W4:Y:S01]  /*00a0*/  LDG.E.U16 R0, desc[UR4][R8.64+0x2] ;  /* 0x0000020408007981 */ /* 0x002f22000c1e1500 */
[----:B0-----:R-:W-:-:S04]  /*00b0*/  IMAD R12, R12, UR7, R3 ;  /* 0x000000070c0c7c24 */ /* 0x001fc8000f8e0203 */
[----:B------:R-:W-:-:S05]  /*00c0*/  IMAD.SHL.U32 R2, R12, 0x8, RZ ;  /* 0x000000080c027824 */ /* 0x000fca00078e00ff */
[----:B------:R-:W-:-:S04]  /*00d0*/  LOP3.LUT R2, R2, 0x7fff8, RZ, 0xc0, !PT ;  /* 0x0007fff802027812 */ /* 0x000fc800078ec0ff */
[----:B---3--:R-:W-:Y:S01]  /*00e0*/  IADD3 R2, P0, PT, R2, UR8, RZ ;  /* 0x0000000802027c10 */ /* 0x008fe2000ff1e0ff */
[----:B--2---:R-:W-:-:S04]  /*00f0*/  IMAD R13, R13, UR6, R4 ;  /* 0x000000060d0d7c24 */ /* 0x004fc8000f8e0204 */
[----:B------:R-:W-:-:S05]  /*0100*/  IMAD.X R3, RZ, RZ, UR9, P0 ;  /* 0x00000009ff037e24 */ /* 0x000fca00080e06ff */
[----:B------:R0:W5:Y:S04]  /*0110*/  LDG.E.U16 R10, desc[UR4][R2.64+0x2] ;  /* 0x00000204020a7981 */ /* 0x000168000c1e1500 */
[----:B------:R0:W5:Y:S04]  /*0120*/  LDG.E.U16 R11, desc[UR4][R2.64] ;  /* 0x00000004020b7981 */ /* 0x000168000c1e1500 */
[----:B------:R0:W5:Y:S01]  /*0130*/  LDG.E.U16 R6, desc[UR4][R2.64+0x6] ;  /* 0x0000060402067981 */ /* 0x000162000c1e1500 */
[----:B------:R-:W-:-:S03]  /*0140*/  LOP3.LUT R13, R13, 0xffff, RZ, 0xc0, !PT ;  /* 0x0000ffff0d0d7812 */ /* 0x000fc600078ec0ff */
[----:B------:R0:W5:Y:S01]  /*0150*/  LDG.E.U16 R4, desc[UR4][R2.64+0x4] ;  /* 0x0000040402047981 */ /* 0x000162000c1e1500 */
[----:B----4-:R-:W-:-:S13]  /*0160*/  ISETP.GE.U32.AND P0, PT, R13, R0, PT ;  /* 0x000000000d00720c */ /* 0x010fda0003f06070 */
[----:B0-----:R-:W-:Y:S05]  /*0170*/  @P0 EXIT ;  /* 0x000000000000094d */ /* 0x001fea0003800000 */
[----:B------:R-:W2:Y:S01]  /*0180*/  LDG.E.U16 R14, desc[UR4][R8.64] ;  /* 0x00000004080e7981 */ /* 0x000ea2000c1e1500 */
[----:B------:R-:W0:Y:S01]  /*0190*/  S2UR UR6, SR_CTAID.Y ;  /* 0x00000000000679c3 */ /* 0x000e220000002600 */
[----:B-----5:R-:W-:Y:S01]  /*01a0*/  IADD3 R3, PT, PT, RZ, -R10, RZ ;  /* 0x8000000aff037210 */ /* 0x020fe20007ffe0ff */
[----:B------:R-:W-:Y:S01]  /*01b0*/  IMAD.MOV R2, RZ, RZ, -R11 ;  /* 0x000000ffff027224 */ /* 0x000fe200078e0a0b */
[----:B------:R-:W0:Y:S02]  /*01c0*/  S2R R17, SR_TID.Y ;  /* 0x0000000000117919 */ /* 0x000e240000002200 */
[----:B------:R-:W-:-:S03]  /*01d0*/  PRMT R3, R3, 0x7710, RZ ;  /* 0x0000771003037816 */ /* 0x000fc600000000ff */
[----:B------:R-:W0:Y:S02]  /*01e0*/  LDC R16, c[0x0][0x364] ;  /* 0x0000d900ff107b82 */ /* 0x000e240000000800 */
[----:B------:R-:W-:Y:S01]  /*01f0*/  IMAD.IADD R6, R6, 0x1, R3 ;  /* 0x0000000106067824 */ /* 0x000fe200078e0203 */
[----:B------:R-:W-:-:S04]  /*0200*/  PRMT R3, R2, 0x7710, RZ ;  /* 0x0000771002037816 */ /* 0x000fc800000000ff */
[----:B------:R-:W-:Y:S02]  /*0210*/  IADD3 R4, PT, PT, R4, R3, RZ ;  /* 0x0000000304047210 */ /* 0x000fe40007ffe0ff */
[----:B------:R-:W-:Y:S02]  /*0220*/  PRMT R2, R6, 0x9910, RZ ;  /* 0x0000991006027816 */ /* 0x000fe400000000ff */
[----:B------:R-:W-:Y:S02]  /*0230*/  PRMT R3, R4, 0x9910, RZ ;  /* 0x0000991004037816 */ /* 0x000fe400000000ff */
[----:B------:R-:W-:-:S03]  /*0240*/  ISETP.NE.AND P0, PT, R2, RZ, PT ;  /* 0x000000ff0200720c */ /* 0x000fc60003f05270 */
[----:B------:R-:W-:-:S05]  /*0250*/  IMAD.MOV.U32 R2, RZ, RZ, R3 ;  /* 0x000000ffff027224 */ /* 0x000fca00078e0003 */
[----:B------:R-:W-:Y:S01]  /*0260*/  ISETP.EQ.OR P0, PT, R2, RZ, !P0 ;  /* 0x000000ff0200720c */ /* 0x000fe20004702670 */
[----:B0-----:R-:W-:-:S05]  /*0270*/  IMAD R17, R16, UR6, R17 ;  /* 0x0000000610117c24 */ /* 0x001fca000f8e0211 */
[----:B------:R-:W-:-:S04]  /*0280*/  LOP3.LUT R17, R17, 0xffff, RZ, 0xc0, !PT ;  /* 0x0000ffff11117812 */ /* 0x000fc800078ec0ff */
[----:B--2---:R-:W-:-:S13]  /*0290*/  ISETP.GE.U32.OR P0, PT, R17, R14, P0 ;  /* 0x0000000e1100720c */ /* 0x004fda0000706470 */
[----:B------:R-:W-:Y:S05]  /*02a0*/  @P0 EXIT ;  /* 0x000000000000094d */ /* 0x000fea0003800000 */
[----:B------:R-:W0:Y:S01]  /*02b0*/  LDC.64 R2, c[0x0][0x390] ;  /* 0x0000e400ff027b82 */ /* 0x000e220000000a00 */
[----:B------:R1:W5:Y:S04]  /*02c0*/  LDG.E.U16 R8, desc[UR4][R8.64+0x4] ;  /* 0x0000040408087981 */ /* 0x000368000c1e1500 */
[----:B0-----:R-:W2:Y:S04]  /*02d0*/  LDG.E.U16 R15, desc[UR4][R2.64+0x4] ;  /* 0x00000404020f7981 */ /* 0x001ea8000c1e1500 */
[----:B------:R0:W5:Y:S01]  /*02e0*/  LDG.E.U16 R16, desc[UR4][R2.64+0x2] ;  /* 0x0000020402107981 */ /* 0x000162000c1e1500 */
[----:B------:R-:W3:Y:S08]  /*02f0*/  I2F.U32.RP R18, R0 ;  /* 0x0000000000127306 */ /* 0x000ef00000209000 */
[----:B------:R-:W4:Y:S08]  /*0300*/  I2F.U32.RP R19, R14 ;  /* 0x0000000e00137306 */ /* 0x000f300000209000 */
[----:B---3--:R-:W3:Y:S08]  /*0310*/  MUFU.RCP R18, R18 ;  /* 0x0000001200127308 */ /* 0x008ef00000001000 */
[----:B----4-:R-:W4:Y:S01]  /*0320*/  MUFU.RCP R19, R19 ;  /* 0x0000001300137308 */ /* 0x010f220000001000 */
[----:B---3--:R-:W-:-:S07]  /*0330*/  VIADD R5, R18, 0xffffffe ;  /* 0x0ffffffe12057836 */ /* 0x008fce0000000000 */
[----:B------:R-:W3:Y:S01]  /*0340*/  F2I.FTZ.U32.TRUNC.NTZ R5, R5 ;  /* 0x0000000500057305 */ /* 0x000ee2000021f000 */
[----:B----4-:R-:W-:Y:S02]  /*0350*/  IADD3 R7, PT, PT, R19, 0xffffffe, RZ ;  /* 0x0ffffffe13077810 */ /* 0x010fe40007ffe0ff */
[----:B------:R-:W-:-:S05]  /*0360*/  LOP3.LUT R18, R4, 0xffff, RZ, 0xc0, !PT ;  /* 0x0000ffff04127812 */ /* 0x000fca00078ec0ff */
[----:B------:R-:W4:Y:S01]  /*0370*/  F2I.FTZ.U32.TRUNC.NTZ R7, R7 ;  /* 0x0000000700077305 */ /* 0x000f22000021f000 */
[----:B------:R-:W-:Y:S02]  /*0380*/  HFMA2 R4, -RZ, RZ, 0, 0 ;  /* 0x00000000ff047431 */ /* 0x000fe400000001ff */
[----:B-1----:R-:W-:Y:S02]  /*0390*/  IMAD.MOV R9, RZ, RZ, -R0 ;  /* 0x000000ffff097224 */ /* 0x002fe400078e0a00 */
[----:B------:R-:W-:Y:S02]  /*03a0*/  IMAD.MOV R21, RZ, RZ, -R14 ;  /* 0x000000ffff157224 */ /* 0x000fe400078e0a0e */
[----:B---3--:R-:W-:Y:S01]  /*03b0*/  IMAD R9, R9, R5, RZ ;  /* 0x0000000509097224 */ /* 0x008fe200078e02ff */
[----:B------:R-:W-:Y:S01]  /*03c0*/  LOP3.LUT R20, R6, 0xffff, RZ, 0xc0, !PT ;  /* 0x0000ffff06147812 */ /* 0x000fe200078ec0ff */
[----:B------:R-:W-:Y:S02]  /*03d0*/  IMAD.MOV.U32 R6, RZ, RZ, RZ ;  /* 0x000000ffff067224 */ /* 0x000fe400078e00ff */
[----:B------:R-:W-:-:S04]  /*03e0*/  IMAD.HI.U32 R4, R5, R9, R4 ;  /* 0x0000000905047227 */ /* 0x000fc800078e0004 */
[----:B----4-:R-:W-:Y:S02]  /*03f0*/  IMAD R9, R21, R7, RZ ;  /* 0x0000000715097224 */ /* 0x010fe400078e02ff */
[----:B------:R-:W-:Y:S02]  /*0400*/  IMAD R5, R13, R18, RZ ;  /* 0x000000120d057224 */ /* 0x000fe400078e02ff */
[----:B------:R-:W-:-:S04]  /*0410*/  IMAD.HI.U32 R6, R7, R9, R6 ;  /* 0x0000000907067227 */ /* 0x000fc800078e0006 */
[----:B------:R-:W-:Y:S02]  /*0420*/  IMAD R7, R17, R20, RZ ;  /* 0x0000001411077224 */ /* 0x000fe400078e02ff */
[----:B------:R-:W-:-:S04]  /*0430*/  IMAD.HI.U32 R4, R4, R5, RZ ;  /* 0x0000000504047227 */ /* 0x000fc800078e00ff */
[----:B------:R-:W-:-:S04]  /*0440*/  IMAD.HI.U32 R9, R6, R7, RZ ;  /* 0x0000000706097227 */ /* 0x000fc800078e00ff */
[----:B------:R-:W-:Y:S01]  /*0450*/  IMAD.MOV R6, RZ, RZ, -R4 ;  /* 0x000000ffff067224 */ /* 0x000fe200078e0a04 */
[----:B------:R-:W-:-:S03]  /*0460*/  IADD3 R18, PT, PT, -R9, RZ, RZ ;  /* 0x000000ff09127210 */ /* 0x000fc60007ffe1ff */
[----:B------:R-:W-:Y:S02]  /*0470*/  IMAD R5, R0, R6, R5 ;  /* 0x0000000600057224 */ /* 0x000fe400078e0205 */
[----:B------:R-:W-:-:S03]  /*0480*/  IMAD R7, R14, R18, R7 ;  /* 0x000000120e077224 */ /* 0x000fc600078e0207 */
[----:B------:R-:W-:Y:S02]  /*0490*/  ISETP.GE.U32.AND P5, PT, R5, R0, PT ;  /* 0x000000000500720c */ /* 0x000fe40003fa6070 */
[----:B------:R-:W-:Y:S02]  /*04a0*/  ISETP.GE.U32.AND P3, PT, R7, R14, PT ;  /* 0x0000000e0700720c */ /* 0x000fe40003f66070 */
[----:B------:R-:W-:-:S09]  /*04b0*/  ISETP.NE.U32.AND P2, PT, R0, RZ, PT ;  /* 0x000000ff0000720c */ /* 0x000fd20003f45070 */
[----:B------:R-:W-:Y:S02]  /*04c0*/  @P5 IMAD.IADD R5, R5, 0x1, -R0 ;  /* 0x0000000105055824 */ /* 0x000fe400078e0a00 */
[----:B------:R-:W-:-:S03]  /*04d0*/  @P3 IMAD.IADD R7, R7, 0x1, -R14 ;  /* 0x0000000107073824 */ /* 0x000fc600078e0a0e */
[----:B------:R-:W-:Y:S02]  /*04e0*/  ISETP.GE.U32.AND P4, PT, R5, R0, PT ;  /* 0x000000000500720c */ /* 0x000fe40003f86070 */
[----:B------:R-:W-:Y:S02]  /*04f0*/  @P5 IADD3 R4, PT, PT, R4, 0x1, RZ ;  /* 0x0000000104045810 */ /* 0x000fe40007ffe0ff */
[----:B------:R-:W-:Y:S02]  /*0500*/  ISETP.GE.U32.AND P1, PT, R7, R14, PT ;  /* 0x0000000e0700720c */ /* 0x000fe40003f26070 */
[----:B------:R-:W-:Y:S01]  /*0510*/  ISETP.NE.U32.AND P0, PT, R14, RZ, PT ;  /* 0x000000ff0e00720c */ /* 0x000fe20003f05070 */
[----:B------:R-:W-:Y:S01]  /*0520*/  @P3 VIADD R9, R9, 0x1 ;  /* 0x0000000109093836 */ /* 0x000fe20000000000 */
[----:B------:R-:W-:-:S05]  /*0530*/  LOP3.LUT R5, R12, 0xffff, RZ, 0xc0, !PT ;  /* 0x0000ffff0c057812 */ /* 0x000fca00078ec0ff */
[----:B------:R-:W-:Y:S01]  /*0540*/  @P4 VIADD R4, R4, 0x1 ;  /* 0x0000000104044836 */ /* 0x000fe20000000000 */
[-C--:B------:R-:W-:Y:S01]  /*0550*/  @!P2 LOP3.LUT R4, RZ, R0.reuse, RZ, 0x33, !PT ;  /* 0x00000000ff04a212 */ /* 0x080fe200078e33ff */
[----:B------:R-:W-:Y:S02]  /*0560*/  IMAD R13, R0, R17, R13 ;  /* 0x00000011000d7224 */ /* 0x000fe400078e020d */
[----:B------:R-:W-:Y:S01]  /*0570*/  @P1 IADD3 R9, PT, PT, R9, 0x1, RZ ;  /* 0x0000000109091810 */ /* 0x000fe20007ffe0ff */
[----:B------:R-:W-:Y:S01]  /*0580*/  IMAD R5, R5, R0, RZ ;  /* 0x0000000005057224 */ /* 0x000fe200078e02ff */
[----:B------:R-:W-:Y:S01]  /*0590*/  @!P0 LOP3.LUT R9, RZ, R14, RZ, 0x33, !PT ;  /* 0x0000000eff098212 */ /* 0x000fe200078e33ff */
[----:B------:R-:W-:Y:S01]  /*05a0*/  IMAD.IADD R11, R11, 0x1, R4 ;  /* 0x000000010b0b7824 */ /* 0x000fe200078e0204 */
[----:B--2---:R-:W-:-:S13]  /*05b0*/  ISETP.NE.AND P5, PT, R15, RZ, PT ;  /* 0x000000ff0f00720c */ /* 0x004fda0003fa5270 */
[----:B0-----:R-:W-:Y:S05]  /*05c0*/  @!P5 EXIT ;  /* 0x000000000000d94d */ /* 0x001fea0003800000 */
[----:B------:R-:W-:Y:S01]  /*05d0*/  IMAD.IADD R9, R10, 0x1, R9 ;  /* 0x000000010a097824 */ /* 0x000fe200078e0209 */
[----:B------:R-:W-:Y:S01]  /*05e0*/  PRMT R0, RZ, 0x7610, R0 ;  /* 0x00007610ff007816 */ /* 0x000fe20000000000 */
[----:B------:R-:W-:Y:S01]  /*05f0*/  IMAD R5, R14, R5, RZ ;  /* 0x000000050e057224 */ /* 0x000fe200078e02ff */
[----:B------:R-:W0:Y:S01]  /*0600*/  LDCU.128 UR8, c[0x0][0x380] ;  /* 0x00007000ff0877ac */ /* 0x000e220008000c00 */
[----:B-----5:R-:W-:Y:S02]  /*0610*/  IMAD R13, R13, R8, RZ ;  /* 0x000000080d0d7224 */ /* 0x020fe400078e02ff */
[----:B------:R-:W-:Y:S02]  /*0620*/  IMAD R16, R9, R16, R11 ;  /* 0x0000001009107224 */ /* 0x000fe400078e020b */
[----:B------:R-:W-:Y:S02]  /*0630*/  IMAD R13, R8, R5, R13 ;  /* 0x00000005080d7224 */ /* 0x000fe400078e020d */
[----:B------:R-:W-:-:S07]  /*0640*/  IMAD R16, R16, R15, RZ ;  /* 0x0000000f10107224 */ /* 0x000fce00078e02ff */
.L_x_4:
[----:B------:R-:W-:-:S04]  /*0650*/  LOP3.LUT R6, R0, 0xff, RZ, 0xc0, !PT ;  /* 0x000000ff00067812 */ /* 0x000fc800078ec0ff */
[----:B------:R-:W-:-:S04]  /*0660*/  IADD3 R4, PT, PT, R16, R6, RZ ;  /* 0x0000000610047210 */ /* 0x000fc80007ffe0ff */
[----:B0-----:R-:W-:-:S05]  /*0670*/  IADD3 R4, P0, PT, R4, UR8, RZ ;  /* 0x0000000804047c10 */ /* 0x001fca000ff1e0ff */
[----:B------:R-:W-:-:S06]  /*0680*/  IMAD.X R5, RZ, RZ, UR9, P0 ;  /* 0x00000009ff057e24 */ /* 0x000fcc00080e06ff */
[----:B------:R-:W2:Y:S01]  /*0690*/  LDG.E.U8 R5, desc[UR4][R4.64] ;  /* 0x0000000404057981 */ /* 0x000ea2000c1e1100 */
[----:B------:R-:W-:-:S04]  /*06a0*/  IADD3 R6, PT, PT, R13, R6, RZ ;  /* 0x000000060d067210 */ /* 0x000fc80007ffe0ff */
[----:B------:R-:W-:-:S05]  /*06b0*/  IADD3 R6, P0, PT, R6, UR10, RZ ;  /* 0x0000000a06067c10 */ /* 0x000fca000ff1e0ff */
[----:B------:R-:W-:-:S05]  /*06c0*/  IMAD.X R7, RZ, RZ, UR11, P0 ;  /* 0x0000000bff077e24 */ /* 0x000fca00080e06ff */
[----:B--2---:R1:W-:Y:S04]  /*06d0*/  STG.E.U8 desc[UR4][R6.64], R5 ;  /* 0x0000000506007986 */ /* 0x0043e8000c101104 */
[----:B------:R-:W2:Y:S01]  /*06e0*/  LDG.E.U16 R8, desc[UR4][R2.64+0x4] ;  /* 0x0000040402087981 */ /* 0x000ea2000c1e1500 */
[----:B------:R-:W-:-:S04]  /*06f0*/  IADD3 R0, PT, PT, R0, 0x1, RZ ;  /* 0x0000000100007810 */ /* 0x000fc80007ffe0ff */
[----:B------:R-:W-:-:S04]  /*0700*/  LOP3.LUT R9, R0, 0xff, RZ, 0xc0, !PT ;  /* 0x000000ff00097812 */ /* 0x000fc800078ec0ff */
[----:B--2---:R-:W-:-:S13]  /*0710*/  ISETP.GT.U32.AND P0, PT, R8, R9, PT ;  /* 0x000000090800720c */ /* 0x004fda0003f04070 */
[----:B-1----:R-:W-:Y:S05]  /*0720*/  @P0 BRA `(.L_x_4) ;  /* 0xfffffffc00c80947 */ /* 0x002fea000383ffff */
[----:B------:R-:W-:Y:S05]  /*0730*/  EXIT ;  /* 0x000000000000794d */ /* 0x000fea0003800000 */
.L_x_5:
        /* <DEDUP_REMOVED lines=12> */
.L_x_7:


//--------------------- .nv.shared.reserved.0     --------------------------
	.section	.nv.shared.reserved.0,"aw",@nobits
	.weak		__nv_reservedSMEM_offset_0_alias
	.size		__nv_reservedSMEM_offset_0_alias, 0, 64
	.other		__nv_reservedSMEM_offset_0_alias,@"STO_CUDA_RESERVED_SHARED STV_DEFAULT"
__nv_reservedSMEM_offset_0_alias:
	.zero		0
	.zero		64


//--------------------- .nv.constant0._Z9getmaxdimP11BoundingBoxPfS1_ --------------------------
	.section	.nv.constant0._Z9getmaxdimP11BoundingBoxPfS1_,"a",@progbits
	.sectionflags	@""
	.align	4
.nv.constant0._Z9getmaxdimP11BoundingBoxPfS1_:
	.zero		920


//--------------------- .nv.constant0._Z11cropnresizePhS_P14ImageDimensionS1_P11BoundingBox --------------------------
	.section	.nv.constant0._Z11cropnresizePhS_P14ImageDimensionS1_P11BoundingBox,"a",@progbits
	.sectionflags	@""
	.align	4
.nv.constant0._Z11cropnresizePhS_P14ImageDimensionS1_P11BoundingBox:
	.zero		936


//--------------------- SYMBOLS --------------------------

	.type		.nv.reservedSmem.offset0,@object
	.size		.nv.reservedSmem.offset0,0x4
